	.headerflags	@"EF_CUDA_TEXMODE_UNIFIED EF_CUDA_64BIT_ADDRESS EF_CUDA_ACCELERATORS EF_CUDA_SM90 EF_CUDA_VIRTUAL_SM(EF_CUDA_SM90)"
	.elftype	@"ET_EXEC"


//--------------------- .nv.info                  --------------------------
	.section	.nv.info,"",@"SHT_CUDA_INFO"
	.align	4


	//----- nvinfo : EIATTR_REGCOUNT
	.align		4
        /*0000*/ 	.byte	0x04, 0x2f
        /*0002*/ 	.short	(.L_3 - .L_2)
	.align		4
.L_2:
        /*0004*/ 	.word	index@(triton_poi_fused_add_div_mean_mul_std_sub_15)
        /*0008*/ 	.word	0x0000001c


	//----- nvinfo : EIATTR_MIN_STACK_SIZE
	.align		4
.L_3:
        /*000c*/ 	.byte	0x04, 0x12
        /*000e*/ 	.short	(.L_5 - .L_4)
	.align		4
.L_4:
        /*0010*/ 	.word	index@(triton_poi_fused_add_div_mean_mul_std_sub_15)
        /*0014*/ 	.word	0x00000000


	//----- nvinfo : EIATTR_FRAME_SIZE
	.align		4
.L_5:
        /*0018*/ 	.byte	0x04, 0x11
        /*001a*/ 	.short	(.L_7 - .L_6)
	.align		4
.L_6:
        /*001c*/ 	.word	index@(triton_poi_fused_add_div_mean_mul_std_sub_15)
        /*0020*/ 	.word	0x00000000


	//----- nvinfo : EIATTR_MIN_STACK_SIZE
	.align		4
.L_7:
        /*0024*/ 	.byte	0x04, 0x12
        /*0026*/ 	.short	(.L_9 - .L_8)
	.align		4
.L_8:
        /*0028*/ 	.word	index@(triton_poi_fused_add_div_mean_mul_std_sub_15)
        /*002c*/ 	.word	0x00000000
.L_9:


//--------------------- .nv.info.triton_poi_fused_add_div_mean_mul_std_sub_15 --------------------------
	.section	.nv.info.triton_poi_fused_add_div_mean_mul_std_sub_15,"",@"SHT_CUDA_INFO"
	.sectionflags	@""
	.align	4


	//----- nvinfo : EIATTR_CUDA_API_VERSION
	.align		4
        /*0000*/ 	.byte	0x04, 0x37
        /*0002*/ 	.short	(.L_11 - .L_10)
.L_10:
        /*0004*/ 	.word	0x0000007c


	//----- nvinfo : EIATTR_KPARAM_INFO
	.align		4
.L_11:
        /*0008*/ 	.byte	0x04, 0x17
        /*000a*/ 	.short	(.L_13 - .L_12)
.L_12:
        /*000c*/ 	.word	0x00000000
        /*0010*/ 	.short	0x0007
        /*0012*/ 	.short	0x0038
        /*0014*/ 	.byte	0x00, 0xf0, 0x11, 0x00


	//----- nvinfo : EIATTR_KPARAM_INFO
	.align		4
.L_13:
        /*0018*/ 	.byte	0x04, 0x17
        /*001a*/ 	.short	(.L_15 - .L_14)
.L_14:
        /*001c*/ 	.word	0x00000000
        /*0020*/ 	.short	0x0006
        /*0022*/ 	.short	0x0030
        /*0024*/ 	.byte	0x00, 0xf4, 0x21, 0x00


	//----- nvinfo : EIATTR_KPARAM_INFO
	.align		4
.L_15:
        /*0028*/ 	.byte	0x04, 0x17
        /*002a*/ 	.short	(.L_17 - .L_16)
.L_16:
        /*002c*/ 	.word	0x00000000
        /*0030*/ 	.short	0x0005
        /*0032*/ 	.short	0x0028
        /*0034*/ 	.byte	0x00, 0xf4, 0x21, 0x00


	//----- nvinfo : EIATTR_KPARAM_INFO
	.align		4
.L_17:
        /*0038*/ 	.byte	0x04, 0x17
        /*003a*/ 	.short	(.L_19 - .L_18)
.L_18:
        /*003c*/ 	.word	0x00000000
        /*0040*/ 	.short	0x0004
        /*0042*/ 	.short	0x0020
        /*0044*/ 	.byte	0x00, 0xf4, 0x21, 0x00


	//----- nvinfo : EIATTR_KPARAM_INFO
	.align		4
.L_19:
        /*0048*/ 	.byte	0x04, 0x17
        /*004a*/ 	.short	(.L_21 - .L_20)
.L_20:
        /*004c*/ 	.word	0x00000000
        /*0050*/ 	.short	0x0003
        /*0052*/ 	.short	0x0018
        /*0054*/ 	.byte	0x00, 0xf4, 0x21, 0x00


	//----- nvinfo : EIATTR_KPARAM_INFO
	.align		4
.L_21:
        /*0058*/ 	.byte	0x04, 0x17
        /*005a*/ 	.short	(.L_23 - .L_22)
.L_22:
        /*005c*/ 	.word	0x00000000
        /*0060*/ 	.short	0x0002
        /*0062*/ 	.short	0x0010
        /*0064*/ 	.byte	0x00, 0xf4, 0x21, 0x00


	//----- nvinfo : EIATTR_KPARAM_INFO
	.align		4
.L_23:
        /*0068*/ 	.byte	0x04, 0x17
        /*006a*/ 	.short	(.L_25 - .L_24)
.L_24:
        /*006c*/ 	.word	0x00000000
        /*0070*/ 	.short	0x0001
        /*0072*/ 	.short	0x0008
        /*0074*/ 	.byte	0x00, 0xf4, 0x21, 0x00


	//----- nvinfo : EIATTR_KPARAM_INFO
	.align		4
.L_25:
        /*0078*/ 	.byte	0x04, 0x17
        /*007a*/ 	.short	(.L_27 - .L_26)
.L_26:
        /*007c*/ 	.word	0x00000000
        /*0080*/ 	.short	0x0000
        /*0082*/ 	.short	0x0000
        /*0084*/ 	.byte	0x00, 0xf4, 0x21, 0x00


	//----- nvinfo : EIATTR_SPARSE_MMA_MASK
	.align		4
.L_27:
        /*0088*/ 	.byte	0x03, 0x50
        /*008a*/ 	.short	0x0000


	//----- nvinfo : EIATTR_MAXREG_COUNT
	.align		4
        /*008c*/ 	.byte	0x03, 0x1b
        /*008e*/ 	.short	0x00ff


	//----- nvinfo : EIATTR_EXIT_INSTR_OFFSETS
	.align		4
        /*0090*/ 	.byte	0x04, 0x1c
        /*0092*/ 	.short	(.L_29 - .L_28)


	//   ....[0]....
.L_28:
        /*0094*/ 	.word	0x00000480


	//   ....[1]....
        /*0098*/ 	.word	0x000004a0


	//----- nvinfo : EIATTR_REQNTID
	.align		4
.L_29:
        /*009c*/ 	.byte	0x04, 0x10
        /*009e*/ 	.short	(.L_31 - .L_30)
.L_30:
        /*00a0*/ 	.word	0x00000020
        /*00a4*/ 	.word	0x00000001
        /*00a8*/ 	.word	0x00000001


	//----- nvinfo : EIATTR_CBANK_PARAM_SIZE
	.align		4
.L_31:
        /*00ac*/ 	.byte	0x03, 0x19
        /*00ae*/ 	.short	0x003c


	//----- nvinfo : EIATTR_PARAM_CBANK
	.align		4
        /*00b0*/ 	.byte	0x04, 0x0a
        /*00b2*/ 	.short	(.L_33 - .L_32)
	.align		4
.L_32:
        /*00b4*/ 	.word	index@(.nv.constant0.triton_poi_fused_add_div_mean_mul_std_sub_15)
        /*00b8*/ 	.short	0x0210
        /*00ba*/ 	.short	0x003c


	//----- nvinfo : EIATTR_SW_WAR
	.align		4
.L_33:
        /*00bc*/ 	.byte	0x04, 0x36
        /*00be*/ 	.short	(.L_35 - .L_34)
.L_34:
        /*00c0*/ 	.word	0x00000008
.L_35:


//--------------------- .nv.callgraph             --------------------------
	.section	.nv.callgraph,"",@"SHT_CUDA_CALLGRAPH"
	.align	4
	.sectionentsize	8
	.align		4
        /*0000*/ 	.word	0x00000000
	.align		4
        /*0004*/ 	.word	0xffffffff
	.align		4
        /*0008*/ 	.word	0x00000000
	.align		4
        /*000c*/ 	.word	0xfffffffe
	.align		4
        /*0010*/ 	.word	0x00000000
	.align		4
        /*0014*/ 	.word	0xfffffffd
	.align		4
        /*0018*/ 	.word	0x00000000
	.align		4
        /*001c*/ 	.word	0xfffffffc


//--------------------- .nv.constant4             --------------------------
	.section	.nv.constant4,"a",@progbits
	.align	8
	.align		8
.nv.constant4:
        /*0000*/ 	.dword	_$_str
	.align		8
        /*0008*/ 	.dword	_$_str_$_2


//--------------------- .text.triton_poi_fused_add_div_mean_mul_std_sub_15 --------------------------
	.section	.text.triton_poi_fused_add_div_mean_mul_std_sub_15,"ax",@progbits
	.align	128
        .global         triton_poi_fused_add_div_mean_mul_std_sub_15
        .type           triton_poi_fused_add_div_mean_mul_std_sub_15,@function
        .size           triton_poi_fused_add_div_mean_mul_std_sub_15,(.L_x_1 - triton_poi_fused_add_div_mean_mul_std_sub_15)
        .other          triton_poi_fused_add_div_mean_mul_std_sub_15,@"STO_CUDA_ENTRY STV_DEFAULT"
triton_poi_fused_add_div_mean_mul_std_sub_15:
.text.triton_poi_fused_add_div_mean_mul_std_sub_15:
[----:B------:R-:W0:Y:S01]  /*0000*/  LDC R1, c[0x0][0x28] ;  /* 0x00000a00ff017b82 */ /* 0x000e220000000800 */
[----:B------:R-:W1:Y:S07]  /*0010*/  S2R R0, SR_TID.X ;  /* 0x0000000000007919 */ /* 0x000e6e0000002100 */
[----:B------:R-:W2:Y:S01]  /*0020*/  LDC.64 R6, c[0x0][0x230] ;  /* 0x00008c00ff067b82 */ /* 0x000ea20000000a00 */
[----:B------:R-:W3:Y:S01]  /*0030*/  S2R R25, SR_CTAID.X ;  /* 0x0000000000197919 */ /* 0x000ee20000002500 */
[----:B------:R-:W-:Y:S01]  /*0040*/  HFMA2.MMA R22, -RZ, RZ, 0, 0 ;  /* 0x00000000ff167435 */ /* 0x000fe200000001ff */
[----:B------:R-:W-:Y:S01]  /*0050*/  IMAD.MOV.U32 R20, RZ, RZ, RZ ;  /* 0x000000ffff147224 */ /* 0x000fe200078e00ff */
[----:B------:R-:W-:-:S04]  /*0060*/  ULDC.64 UR4, c[0x0][0x208] ;  /* 0x0000820000047ab9 */ /* 0x000fc80000000a00 */
[----:B------:R-:W4:Y:S08]  /*0070*/  LDC.64 R8, c[0x0][0x218] ;  /* 0x00008600ff087b82 */ /* 0x000f300000000a00 */
[----:B------:R-:W5:Y:S08]  /*0080*/  LDC.64 R12, c[0x0][0x220] ;  /* 0x00008800ff0c7b82 */ /* 0x000f700000000a00 */
[----:B------:R-:W5:Y:S01]  /*0090*/  LDC.64 R14, c[0x0][0x228] ;  /* 0x00008a00ff0e7b82 */ /* 0x000f620000000a00 */
[----:B-1----:R-:W-:-:S07]  /*00a0*/  SHF.L.U32 R0, R0, 0x1, RZ ;  /* 0x0000000100007819 */ /* 0x002fce00000006ff */
[----:B------:R-:W1:Y:S01]  /*00b0*/  LDC.64 R10, c[0x0][0x210] ;  /* 0x00008400ff0a7b82 */ /* 0x000e620000000a00 */
[----:B------:R-:W-:-:S04]  /*00c0*/  LOP3.LUT R0, R0, 0x3e, RZ, 0xc0, !PT ;  /* 0x0000003e00007812 */ /* 0x000fc800078ec0ff */
[----:B---3--:R-:W-:-:S03]  /*00d0*/  LEA R19, R25, R0, 0x6 ;  /* 0x0000000019137211 */ /* 0x008fc600078e30ff */
[----:B------:R-:W3:Y:S01]  /*00e0*/  LDC.64 R16, c[0x0][0x238] ;  /* 0x00008e00ff107b82 */ /* 0x000ee20000000a00 */
[----:B------:R-:W-:Y:S02]  /*00f0*/  SHF.R.S32.HI R0, RZ, 0x1f, R19 ;  /* 0x0000001fff007819 */ /* 0x000fe40000011413 */
[----:B------:R-:W-:Y:S02]  /*0100*/  ISETP.GE.AND P2, PT, R19, 0x40, PT ;  /* 0x000000401300780c */ /* 0x000fe40003f46270 */
[----:B------:R-:W-:-:S04]  /*0110*/  LEA.HI R0, R0, R19, RZ, 0x2 ;  /* 0x0000001300007211 */ /* 0x000fc800078f10ff */
[----:B------:R-:W-:-:S05]  /*0120*/  SHF.R.S32.HI R21, RZ, 0x2, R0 ;  /* 0x00000002ff157819 */ /* 0x000fca0000011400 */
[----:B--2---:R-:W-:-:S05]  /*0130*/  IMAD.WIDE R6, R21, 0x4, R6 ;  /* 0x0000000415067825 */ /* 0x004fca00078e0206 */
[----:B------:R-:W2:Y:S04]  /*0140*/  @!P2 LDG.E.EL R20, desc[UR4][R6.64] ;  /* 0x000000040614a981 */ /* 0x000ea8000c2e1900 */
[----:B------:R1:W2:Y:S01]  /*0150*/  @!P2 LDG.E.EL R22, desc[UR4][R6.64] ;  /* 0x000000040616a981 */ /* 0x0002a2000c2e1900 */
[----:B------:R-:W-:Y:S02]  /*0160*/  CS2R R2, SRZ ;  /* 0x0000000000027805 */ /* 0x000fe4000001ff00 */
[----:B------:R-:W-:Y:S02]  /*0170*/  CS2R R4, SRZ ;  /* 0x0000000000047805 */ /* 0x000fe4000001ff00 */
[----:B------:R-:W-:Y:S01]  /*0180*/  LOP3.LUT R0, R0, 0xfffffffc, RZ, 0xc0, !PT ;  /* 0xfffffffc00007812 */ /* 0x000fe200078ec0ff */
[----:B----4-:R-:W-:-:S04]  /*0190*/  IMAD.WIDE R8, R19, 0x4, R8 ;  /* 0x0000000413087825 */ /* 0x010fc800078e0208 */
[----:B-----5:R-:W-:Y:S01]  /*01a0*/  IMAD.WIDE R12, R19, 0x4, R12 ;  /* 0x00000004130c7825 */ /* 0x020fe200078e020c */
[----:B------:R-:W-:Y:S01]  /*01b0*/  IADD3 R23, R19, -R0, RZ ;  /* 0x8000000013177210 */ /* 0x000fe20007ffe0ff */
[----:B------:R4:W5:Y:S01]  /*01c0*/  @!P2 LDG.E.64 R2, desc[UR4][R8.64] ;  /* 0x000000040802a981 */ /* 0x000962000c1e1b00 */
[----:B------:R-:W-:Y:S01]  /*01d0*/  MOV R0, RZ ;  /* 0x000000ff00007202 */ /* 0x000fe20000000f00 */
[----:B------:R-:W-:Y:S02]  /*01e0*/  IMAD.MOV.U32 R18, RZ, RZ, RZ ;  /* 0x000000ffff127224 */ /* 0x000fe400078e00ff */
[----:B------:R3:W5:Y:S01]  /*01f0*/  @!P2 LDG.E.64 R4, desc[UR4][R12.64] ;  /* 0x000000040c04a981 */ /* 0x000762000c1e1b00 */
[----:B0-----:R-:W-:Y:S01]  /*0200*/  IMAD.WIDE R14, R21, 0x4, R14 ;  /* 0x00000004150e7825 */ /* 0x001fe200078e020e */
[----:B-1----:R-:W-:-:S03]  /*0210*/  CS2R R6, SRZ ;  /* 0x0000000000067805 */ /* 0x002fc6000001ff00 */
[----:B------:R-:W-:Y:S01]  /*0220*/  IMAD.WIDE R10, R23, 0x4, R10 ;  /* 0x00000004170a7825 */ /* 0x000fe200078e020a */
[----:B------:R-:W5:Y:S04]  /*0230*/  @!P2 LDG.E.EL R18, desc[UR4][R14.64] ;  /* 0x000000040e12a981 */ /* 0x000f68000c2e1900 */
[----:B------:R0:W5:Y:S01]  /*0240*/  @!P2 LDG.E.EL R0, desc[UR4][R14.64] ;  /* 0x000000040e00a981 */ /* 0x000162000c2e1900 */
[----:B----4-:R-:W-:-:S03]  /*0250*/  CS2R R8, SRZ ;  /* 0x0000000000087805 */ /* 0x010fc6000001ff00 */
[----:B------:R1:W4:Y:S01]  /*0260*/  @!P2 LDG.E.EL.64 R6, desc[UR4][R10.64] ;  /* 0x000000040a06a981 */ /* 0x000322000c2e1b00 */
[----:B---3--:R-:W-:-:S05]  /*0270*/  IMAD.WIDE R12, R23, 0x4, R16 ;  /* 0x00000004170c7825 */ /* 0x008fca00078e0210 */
[----:B------:R3:W4:Y:S01]  /*0280*/  @!P2 LDG.E.EL.64 R8, desc[UR4][R12.64] ;  /* 0x000000040c08a981 */ /* 0x000722000c2e1b00 */
[----:B0-----:R-:W-:Y:S01]  /*0290*/  SHF.R.S32.HI R14, RZ, 0x19, R25 ;  /* 0x00000019ff0e7819 */ /* 0x001fe20000011419 */
[----:B-1----:R-:W0:Y:S03]  /*02a0*/  LDC.64 R10, c[0x0][0x240] ;  /* 0x00009000ff0a7b82 */ /* 0x002e260000000a00 */
[----:B------:R-:W-:-:S04]  /*02b0*/  SGXT R14, R14, 0x1 ;  /* 0x000000010e0e781a */ /* 0x000fc80000000200 */
[----:B------:R-:W-:Y:S02]  /*02c0*/  LEA.HI R14, R14, R19, RZ, 0x4 ;  /* 0x000000130e0e7211 */ /* 0x000fe400078f20ff */
[----:B---3--:R-:W-:Y:S02]  /*02d0*/  LEA.HI R12, R21, R21, RZ, 0x2 ;  /* 0x00000015150c7211 */ /* 0x008fe400078f10ff */
[----:B------:R-:W-:Y:S02]  /*02e0*/  SHF.R.S32.HI R14, RZ, 0x4, R14 ;  /* 0x00000004ff0e7819 */ /* 0x000fe4000001140e */
[----:B------:R-:W-:-:S03]  /*02f0*/  LOP3.LUT R12, R12, 0xffffffc, RZ, 0xc0, !PT ;  /* 0x0ffffffc0c0c7812 */ /* 0x000fc600078ec0ff */
[----:B------:R-:W-:Y:S01]  /*0300*/  IMAD R23, R14, 0x4, R23 ;  /* 0x000000040e177824 */ /* 0x000fe200078e0217 */
[----:B------:R-:W-:Y:S01]  /*0310*/  IADD3 R12, R21, -R12, RZ ;  /* 0x8000000c150c7210 */ /* 0x000fe20007ffe0ff */
[----:B--2---:R-:W1:Y:S08]  /*0320*/  MUFU.SQRT R20, R20 ;  /* 0x0000001400147308 */ /* 0x004e700000002000 */
[----:B------:R-:W2:Y:S01]  /*0330*/  MUFU.SQRT R22, R22 ;  /* 0x0000001600167308 */ /* 0x000ea20000002000 */
[----:B-1----:R-:W-:Y:S01]  /*0340*/  FADD R16, R20, 9.9999999747524270788e-07 ;  /* 0x358637bd14107421 */ /* 0x002fe20000000000 */
[----:B-----5:R-:W-:Y:S01]  /*0350*/  FADD R3, R5, R3 ;  /* 0x0000000305037221 */ /* 0x020fe20000000000 */
[----:B------:R-:W-:-:S03]  /*0360*/  FADD R5, R4, R2 ;  /* 0x0000000204057221 */ /* 0x000fc60000000000 */
[----:B------:R-:W-:Y:S01]  /*0370*/  FSETP.GT.AND P0, PT, R16, 8.50705917302346158658e+37, PT ;  /* 0x7e8000001000780b */ /* 0x000fe20003f04000 */
[----:B--2---:R-:W-:Y:S01]  /*0380*/  FADD R17, R22, 9.9999999747524270788e-07 ;  /* 0x358637bd16117421 */ /* 0x004fe20000000000 */
[----:B------:R-:W-:-:S04]  /*0390*/  FADD R5, R5, -R18 ;  /* 0x8000001205057221 */ /* 0x000fc80000000000 */
[----:B------:R-:W-:Y:S01]  /*03a0*/  FSETP.GT.AND P1, PT, R17, 8.50705917302346158658e+37, PT ;  /* 0x7e8000001100780b */ /* 0x000fe20003f24000 */
[----:B------:R-:W-:Y:S01]  /*03b0*/  FADD R0, R3, -R0 ;  /* 0x8000000003007221 */ /* 0x000fe20000000000 */
[----:B------:R-:W-:Y:S01]  /*03c0*/  LEA R3, R12, R23, 0x4 ;  /* 0x000000170c037211 */ /* 0x000fe200078e20ff */
[----:B----4-:R-:W-:-:S04]  /*03d0*/  FMUL R5, R5, R6 ;  /* 0x0000000605057220 */ /* 0x010fc80000400000 */
[----:B------:R-:W-:Y:S01]  /*03e0*/  @P0 FMUL R16, R16, 0.25 ;  /* 0x3e80000010100820 */ /* 0x000fe20000400000 */
[----:B------:R-:W-:Y:S01]  /*03f0*/  FMUL R0, R0, R7 ;  /* 0x0000000700007220 */ /* 0x000fe20000400000 */
[----:B0-----:R-:W-:-:S04]  /*0400*/  IMAD.WIDE R2, R3, 0x4, R10 ;  /* 0x0000000403027825 */ /* 0x001fc800078e020a */
[----:B------:R-:W-:Y:S01]  /*0410*/  @P0 FMUL R5, R5, 0.25 ;  /* 0x3e80000005050820 */ /* 0x000fe20000400000 */
[----:B------:R-:W0:Y:S01]  /*0420*/  MUFU.RCP R13, R16 ;  /* 0x00000010000d7308 */ /* 0x000e220000001000 */
[----:B------:R-:W-:Y:S01]  /*0430*/  @P1 FMUL R17, R17, 0.25 ;  /* 0x3e80000011111820 */ /* 0x000fe20000400000 */
[----:B------:R-:W-:-:S06]  /*0440*/  @P1 FMUL R0, R0, 0.25 ;  /* 0x3e80000000001820 */ /* 0x000fcc0000400000 */
[----:B------:R-:W1:Y:S01]  /*0450*/  MUFU.RCP R4, R17 ;  /* 0x0000001100047308 */ /* 0x000e620000001000 */
[----:B0-----:R-:W-:Y:S01]  /*0460*/  FFMA R8, R13, R5, R8 ;  /* 0x000000050d087223 */ /* 0x001fe20000000008 */
[----:B-1----:R-:W-:Y:S01]  /*0470*/  FFMA R9, R4, R0, R9 ;  /* 0x0000000004097223 */ /* 0x002fe20000000009 */
[----:B------:R-:W-:Y:S06]  /*0480*/  @P2 EXIT ;  /* 0x000000000000294d */ /* 0x000fec0003800000 */
[----:B------:R-:W-:Y:S01]  /*0490*/  STG.E.64 desc[UR4][R2.64], R8 ;  /* 0x0000000802007986 */ /* 0x000fe2000c101b04 */
[----:B------:R-:W-:Y:S05]  /*04a0*/  EXIT ;  /* 0x000000000000794d */ /* 0x000fea0003800000 */
.L_x_0:
[----:B------:R-:W-:-:S00]  /*04b0*/  BRA `(.L_x_0) ;  /* 0xfffffffc00fc7947 */ /* 0x000fc0000383ffff */
[----:B------:R-:W-:-:S00]  /*04c0*/  NOP ;  /* 0x0000000000007918 */ /* 0x000fc00000000000 */
        /* <DEDUP_REMOVED lines=11> */
.L_x_1:


//--------------------- .nv.global.init           --------------------------
	.section	.nv.global.init,"aw",@progbits
.nv.global.init:
	.type		_$_str,@object
	.size		_$_str,(_$_str_$_2 - _$_str)
_$_str:
        /*0000*/ 	.byte	0x5f, 0x5f, 0x43, 0x55, 0x44, 0x41, 0x5f, 0x46, 0x54, 0x5a, 0x00
	.type		_$_str_$_2,@object
	.size		_$_str_$_2,(.L_1 - _$_str_$_2)
_$_str_$_2:
        /*000b*/ 	.byte	0x5f, 0x5f, 0x43, 0x55, 0x44, 0x41, 0x5f, 0x50, 0x52, 0x45, 0x43, 0x5f, 0x53, 0x51, 0x52, 0x54
        /*001b*/ 	.byte	0x00
.L_1:


//--------------------- .nv.constant0.triton_poi_fused_add_div_mean_mul_std_sub_15 --------------------------
	.section	.nv.constant0.triton_poi_fused_add_div_mean_mul_std_sub_15,"a",@progbits
	.sectionflags	@""
	.align	4
.nv.constant0.triton_poi_fused_add_div_mean_mul_std_sub_15:
	.zero		588
